//
// Generated by NVIDIA NVVM Compiler
//
// Compiler Build ID: CL-36424714
// Cuda compilation tools, release 13.0, V13.0.88
// Based on NVVM 20.0.0
//

.version 9.0
.target sm_100
.address_size 64

	// .globl	_Z12histo_kernelPhlPj

.visible .entry _Z12histo_kernelPhlPj(
	.param .u64 .ptr .align 1 _Z12histo_kernelPhlPj_param_0,
	.param .u64 _Z12histo_kernelPhlPj_param_1,
	.param .u64 .ptr .align 1 _Z12histo_kernelPhlPj_param_2
)
{
	.reg .pred 	%p<6>;
	.reg .b16 	%rs<13>;
	.reg .b32 	%r<19>;
	.reg .b64 	%rd<17>;

	ld.param.u64 	%rd7, [_Z12histo_kernelPhlPj_param_0];
	ld.param.u64 	%rd8, [_Z12histo_kernelPhlPj_param_1];
	ld.param.u64 	%rd9, [_Z12histo_kernelPhlPj_param_2];
	cvta.to.global.u64 	%rd1, %rd9;
	mov.u32 	%r6, %tid.x;
	mov.u32 	%r7, %ctaid.x;
	mov.u32 	%r1, %ntid.x;
	mad.lo.s32 	%r18, %r7, %r1, %r6;
	cvt.s64.s32 	%rd16, %r18;
	setp.le.s64 	%p1, %rd8, %rd16;
	@%p1 bra 	$L__BB0_9;
	mov.u32 	%r8, %nctaid.x;
	mul.lo.s32 	%r3, %r1, %r8;
	cvta.to.global.u64 	%rd3, %rd7;
$L__BB0_2:
	add.s64 	%rd5, %rd3, %rd16;
	ld.global.u8 	%rs12, [%rd5];
	add.s16 	%rs6, %rs12, -32;
	and.b16  	%rs7, %rs6, 255;
	setp.gt.u16 	%p2, %rs7, 64;
	@%p2 bra 	$L__BB0_4;
	cvt.u32.u16 	%r9, %rs12;
	and.b32  	%r10, %r9, 255;
	mul.wide.u32 	%rd10, %r10, 4;
	add.s64 	%rd11, %rd1, %rd10;
	atom.global.add.u32 	%r11, [%rd11+-128], 1;
	ld.global.u8 	%rs12, [%rd5];
$L__BB0_4:
	add.s16 	%rs8, %rs12, -97;
	and.b16  	%rs9, %rs8, 255;
	setp.gt.u16 	%p3, %rs9, 25;
	@%p3 bra 	$L__BB0_6;
	cvt.u32.u16 	%r12, %rs12;
	and.b32  	%r13, %r12, 255;
	mul.wide.u32 	%rd12, %r13, 4;
	add.s64 	%rd13, %rd1, %rd12;
	atom.global.add.u32 	%r14, [%rd13+-256], 1;
	ld.global.u8 	%rs12, [%rd5];
$L__BB0_6:
	cvt.s16.s8 	%rs10, %rs12;
	setp.lt.s16 	%p4, %rs10, 123;
	@%p4 bra 	$L__BB0_8;
	cvt.u32.u16 	%r15, %rs12;
	and.b32  	%r16, %r15, 255;
	mul.wide.u32 	%rd14, %r16, 4;
	add.s64 	%rd15, %rd1, %rd14;
	atom.global.add.u32 	%r17, [%rd15+-360], 1;
$L__BB0_8:
	add.s32 	%r18, %r18, %r3;
	cvt.s64.s32 	%rd16, %r18;
	setp.gt.s64 	%p5, %rd8, %rd16;
	@%p5 bra 	$L__BB0_2;
$L__BB0_9:
	ret;

}


// ===== COMPILED SASS (sm_100) =====

	.target	sm_100

	.elftype	@"ET_EXEC"


//--------------------- .note.nv.tkinfo           --------------------------
	.section	.note.nv.tkinfo,"",@"SHT_NOTE"
	.sectionflags	@"SHF_NOTE_NV_TKINFO"
	.tkinfo
        /*0018*/ 	.word	0x00000002
        /*0030*/ 	.string	""
        /*0030*/ 	.string	"ptxas"
        /*0030*/ 	.string	"Cuda compilation tools, release 13.0, V13.0.88"
        /*0030*/ 	.string	"Build cuda_13.0.r13.0/compiler.36424714_0"
        /*0030*/ 	.string	"-arch sm_100 -m 64 "



//--------------------- .note.nv.cuinfo           --------------------------
	.section	.note.nv.cuinfo,"",@"SHT_NOTE"
	.sectionflags	@"SHF_NOTE_NV_CUINFO"
        /*0018*/ 	.short	0x0002
        /*001a*/ 	.short	0x0064
        /*001c*/ 	.short	0x0082
	.zero		2


//--------------------- .nv.info                  --------------------------
	.section	.nv.info,"",@"SHT_CUDA_INFO"
	.align	4


	//----- nvinfo : EIATTR_REGCOUNT
	.align		4
        /*0000*/ 	.byte	0x04, 0x2f
        /*0002*/ 	.short	(.L_1 - .L_0)
	.align		4
.L_0:
        /*0004*/ 	.word	index@(_Z12histo_kernelPhlPj)
        /*0008*/ 	.word	0x0000000e


	//----- nvinfo : EIATTR_FRAME_SIZE
	.align		4
.L_1:
        /*000c*/ 	.byte	0x04, 0x11
        /*000e*/ 	.short	(.L_3 - .L_2)
	.align		4
.L_2:
        /*0010*/ 	.word	index@(_Z12histo_kernelPhlPj)
        /*0014*/ 	.word	0x00000000


	//----- nvinfo : EIATTR_MIN_STACK_SIZE
	.align		4
.L_3:
        /*0018*/ 	.byte	0x04, 0x12
        /*001a*/ 	.short	(.L_5 - .L_4)
	.align		4
.L_4:
        /*001c*/ 	.word	index@(_Z12histo_kernelPhlPj)
        /*0020*/ 	.word	0x00000000
.L_5:


//--------------------- .nv.compat                --------------------------
	.section	.nv.compat,"",@"SHT_CUDA_COMPAT_INFO"
	.align	4
        /*0000*/ 	.byte	0x02, 0x09, 0x00, 0x00, 0x02, 0x02, 0x01, 0x00, 0x02, 0x05, 0x05, 0x00, 0x03, 0x07, 0x01, 0x01
        /*0010*/ 	.byte	0x02, 0x03, 0x00, 0x00, 0x02, 0x06, 0x01, 0x00, 0x04, 0x0b, 0x08, 0x00, 0x09, 0x00, 0x00, 0x00
        /*0020*/ 	.byte	0x00, 0x00, 0x00, 0x00


//--------------------- .nv.info._Z12histo_kernelPhlPj --------------------------
	.section	.nv.info._Z12histo_kernelPhlPj,"",@"SHT_CUDA_INFO"
	.sectionflags	@""
	.align	4


	//----- nvinfo : EIATTR_CUDA_API_VERSION
	.align		4
        /*0000*/ 	.byte	0x04, 0x37
        /*0002*/ 	.short	(.L_7 - .L_6)
.L_6:
        /*0004*/ 	.word	0x00000082


	//----- nvinfo : EIATTR_KPARAM_INFO
	.align		4
.L_7:
        /*0008*/ 	.byte	0x04, 0x17
        /*000a*/ 	.short	(.L_9 - .L_8)
.L_8:
        /*000c*/ 	.word	0x00000000
        /*0010*/ 	.short	0x0002
        /*0012*/ 	.short	0x0010
        /*0014*/ 	.byte	0x00, 0xf5, 0x21, 0x00


	//----- nvinfo : EIATTR_KPARAM_INFO
	.align		4
.L_9:
        /*0018*/ 	.byte	0x04, 0x17
        /*001a*/ 	.short	(.L_11 - .L_10)
.L_10:
        /*001c*/ 	.word	0x00000000
        /*0020*/ 	.short	0x0001
        /*0022*/ 	.short	0x0008
        /*0024*/ 	.byte	0x00, 0xf0, 0x21, 0x00


	//----- nvinfo : EIATTR_KPARAM_INFO
	.align		4
.L_11:
        /*0028*/ 	.byte	0x04, 0x17
        /*002a*/ 	.short	(.L_13 - .L_12)
.L_12:
        /*002c*/ 	.word	0x00000000
        /*0030*/ 	.short	0x0000
        /*0032*/ 	.short	0x0000
        /*0034*/ 	.byte	0x00, 0xf5, 0x21, 0x00


	//----- nvinfo : EIATTR_SPARSE_MMA_MASK
	.align		4
.L_13:
        /*0038*/ 	.byte	0x03, 0x50
        /*003a*/ 	.short	0x0000


	//----- nvinfo : EIATTR_MAXREG_COUNT
	.align		4
        /*003c*/ 	.byte	0x03, 0x1b
        /*003e*/ 	.short	0x00ff


	//----- nvinfo : EIATTR_MERCURY_ISA_VERSION
	.align		4
        /*0040*/ 	.byte	0x03, 0x5f
        /*0042*/ 	.short	0x0101


	//----- nvinfo : EIATTR_VRC_CTA_INIT_COUNT
	.align		4
        /*0044*/ 	.byte	0x02, 0x4a
	.zero		1
	.zero		1


	//----- nvinfo : EIATTR_EXIT_INSTR_OFFSETS
	.align		4
        /*0048*/ 	.byte	0x04, 0x1c
        /*004a*/ 	.short	(.L_15 - .L_14)


	//   ....[0]....
.L_14:
        /*004c*/ 	.word	0x00000090


	//   ....[1]....
        /*0050*/ 	.word	0x000003a0


	//----- nvinfo : EIATTR_CRS_STACK_SIZE
	.align		4
.L_15:
        /*0054*/ 	.byte	0x04, 0x1e
        /*0056*/ 	.short	(.L_17 - .L_16)
.L_16:
        /*0058*/ 	.word	0x00000000


	//----- nvinfo : EIATTR_CBANK_PARAM_SIZE
	.align		4
.L_17:
        /*005c*/ 	.byte	0x03, 0x19
        /*005e*/ 	.short	0x0018


	//----- nvinfo : EIATTR_PARAM_CBANK
	.align		4
        /*0060*/ 	.byte	0x04, 0x0a
        /*0062*/ 	.short	(.L_19 - .L_18)
	.align		4
.L_18:
        /*0064*/ 	.word	index@(.nv.constant0._Z12histo_kernelPhlPj)
        /*0068*/ 	.short	0x0380
        /*006a*/ 	.short	0x0018


	//----- nvinfo : EIATTR_SW_WAR
	.align		4
.L_19:
        /*006c*/ 	.byte	0x04, 0x36
        /*006e*/ 	.short	(.L_21 - .L_20)
.L_20:
        /*0070*/ 	.word	0x00000008
.L_21:


//--------------------- .nv.callgraph             --------------------------
	.section	.nv.callgraph,"",@"SHT_CUDA_CALLGRAPH"
	.align	4
	.sectionentsize	8
	.align		4
        /*0000*/ 	.word	0x00000000
	.align		4
        /*0004*/ 	.word	0xffffffff
	.align		4
        /*0008*/ 	.word	0x00000000
	.align		4
        /*000c*/ 	.word	0xfffffffe
	.align		4
        /*0010*/ 	.word	0x00000000
	.align		4
        /*0014*/ 	.word	0xfffffffd
	.align		4
        /*0018*/ 	.word	0x00000000
	.align		4
        /*001c*/ 	.word	0xfffffffc


//--------------------- .text._Z12histo_kernelPhlPj --------------------------
	.section	.text._Z12histo_kernelPhlPj,"ax",@progbits
	.align	128
        .global         _Z12histo_kernelPhlPj
        .type           _Z12histo_kernelPhlPj,@function
        .size           _Z12histo_kernelPhlPj,(.L_x_8 - _Z12histo_kernelPhlPj)
        .other          _Z12histo_kernelPhlPj,@"STO_CUDA_ENTRY STV_DEFAULT"
_Z12histo_kernelPhlPj:
.text._Z12histo_kernelPhlPj:
[----:B------:R-:W-:Y:S01]  /*0000*/  LDC R1, c[0x0][0x37c] ;  /* 0x0000df00ff017b82 */ /* 0x000fe20000000800 */
[----:B------:R-:W0:Y:S07]  /*0010*/  S2R R0, SR_TID.X ;  /* 0x0000000000007919 */ /* 0x000e2e0000002100 */
[----:B------:R-:W0:Y:S01]  /*0020*/  S2UR UR4, SR_CTAID.X ;  /* 0x00000000000479c3 */ /* 0x000e220000002500 */
[----:B------:R-:W1:Y:S07]  /*0030*/  LDCU.64 UR6, c[0x0][0x388] ;  /* 0x00007100ff0677ac */ /* 0x000e6e0008000a00 */
[----:B------:R-:W0:Y:S02]  /*0040*/  LDC R9, c[0x0][0x360] ;  /* 0x0000d800ff097b82 */ /* 0x000e240000000800 */
[----:B0-----:R-:W-:-:S05]  /*0050*/  IMAD R0, R9, UR4, R0 ;  /* 0x0000000409007c24 */ /* 0x001fca000f8e0200 */
[----:B-1----:R-:W-:Y:S02]  /*0060*/  ISETP.GE.U32.AND P0, PT, R0, UR6, PT ;  /* 0x0000000600007c0c */ /* 0x002fe4000bf06070 */
[----:B------:R-:W-:-:S04]  /*0070*/  SHF.R.S32.HI R4, RZ, 0x1f, R0 ;  /* 0x0000001fff047819 */ /* 0x000fc80000011400 */
[----:B------:R-:W-:-:S13]  /*0080*/  ISETP.GE.AND.EX P0, PT, R4, UR7, PT, P0 ;  /* 0x0000000704007c0c */ /* 0x000fda000bf06300 */
[----:B------:R-:W-:Y:S05]  /*0090*/  @P0 EXIT ;  /* 0x000000000000094d */ /* 0x000fea0003800000 */
[----:B------:R-:W0:Y:S01]  /*00a0*/  LDC.64 R2, c[0x0][0x390] ;  /* 0x0000e400ff027b82 */ /* 0x000e220000000a00 */
[----:B------:R-:W1:Y:S01]  /*00b0*/  LDCU UR4, c[0x0][0x370] ;  /* 0x00006e00ff0477ac */ /* 0x000e620008000800 */
[----:B------:R-:W-:Y:S02]  /*00c0*/  IMAD.MOV.U32 R5, RZ, RZ, R4 ;  /* 0x000000ffff057224 */ /* 0x000fe400078e0004 */
[----:B------:R-:W-:Y:S01]  /*00d0*/  IMAD.MOV.U32 R4, RZ, RZ, R0 ;  /* 0x000000ffff047224 */ /* 0x000fe200078e0000 */
[----:B------:R-:W2:Y:S01]  /*00e0*/  LDCU.64 UR6, c[0x0][0x358] ;  /* 0x00006b00ff0677ac */ /* 0x000ea20008000a00 */
[----:B------:R-:W3:Y:S01]  /*00f0*/  LDCU.64 UR10, c[0x0][0x388] ;  /* 0x00007100ff0a77ac */ /* 0x000ee20008000a00 */
[----:B------:R-:W4:Y:S01]  /*0100*/  LDCU.64 UR8, c[0x0][0x380] ;  /* 0x00007000ff0877ac */ /* 0x000f220008000a00 */
[----:B-1----:R-:W-:-:S07]  /*0110*/  IMAD R9, R9, UR4, RZ ;  /* 0x0000000409097c24 */ /* 0x002fce000f8e02ff */
.L_x_6:
[----:B----4-:R-:W-:-:S04]  /*0120*/  IADD3 R4, P0, PT, R4, UR8, RZ ;  /* 0x0000000804047c10 */ /* 0x010fc8000ff1e0ff */
[----:B------:R-:W-:-:S05]  /*0130*/  IADD3.X R5, PT, PT, R5, UR9, RZ, P0, !PT ;  /* 0x0000000905057c10 */ /* 0x000fca00087fe4ff */
[----:B--2---:R-:W2:Y:S01]  /*0140*/  LDG.E.U8 R8, desc[UR6][R4.64] ;  /* 0x0000000604087981 */ /* 0x004ea2000c1e1100 */
[----:B------:R-:W-:Y:S01]  /*0150*/  BSSY.RECONVERGENT B0, `(.L_x_0) ;  /* 0x000000a000007945 */ /* 0x000fe20003800200 */
[----:B--2---:R-:W-:-:S05]  /*0160*/  VIADD R6, R8, 0xffffffe0 ;  /* 0xffffffe008067836 */ /* 0x004fca0000000000 */
[----:B------:R-:W-:-:S04]  /*0170*/  LOP3.LUT R6, R6, 0xff, RZ, 0xc0, !PT ;  /* 0x000000ff06067812 */ /* 0x000fc800078ec0ff */
[----:B------:R-:W-:-:S13]  /*0180*/  ISETP.GT.U32.AND P0, PT, R6, 0x40, PT ;  /* 0x000000400600780c */ /* 0x000fda0003f04070 */
[----:B------:R-:W-:Y:S05]  /*0190*/  @P0 BRA `(.L_x_1) ;  /* 0x0000000000140947 */ /* 0x000fea0003800000 */
[----:B------:R-:W-:Y:S01]  /*01a0*/  LOP3.LUT R7, R8, 0xff, RZ, 0xc0, !PT ;  /* 0x000000ff08077812 */ /* 0x000fe200078ec0ff */
[----:B------:R-:W-:-:S04]  /*01b0*/  IMAD.MOV.U32 R11, RZ, RZ, 0x1 ;  /* 0x00000001ff0b7424 */ /* 0x000fc800078e00ff */
[----:B0-----:R-:W-:-:S05]  /*01c0*/  IMAD.WIDE.U32 R6, R7, 0x4, R2 ;  /* 0x0000000407067825 */ /* 0x001fca00078e0002 */
[----:B------:R1:W-:Y:S04]  /*01d0*/  REDG.E.ADD.STRONG.GPU desc[UR6][R6.64+-0x80], R11 ;  /* 0xffff800b0600798e */ /* 0x0003e8000c12e106 */
[----:B------:R1:W5:Y:S02]  /*01e0*/  LDG.E.U8 R8, desc[UR6][R4.64] ;  /* 0x0000000604087981 */ /* 0x000364000c1e1100 */
.L_x_1:
[----:B---3--:R-:W-:Y:S05]  /*01f0*/  BSYNC.RECONVERGENT B0 ;  /* 0x0000000000007941 */ /* 0x008fea0003800200 */
.L_x_0:
[----:B-1---5:R-:W-:Y:S01]  /*0200*/  VIADD R6, R8, 0xffffff9f ;  /* 0xffffff9f08067836 */ /* 0x022fe20000000000 */
[----:B------:R-:W-:Y:S04]  /*0210*/  BSSY.RECONVERGENT B0, `(.L_x_2) ;  /* 0x0000009000007945 */ /* 0x000fe80003800200 */
        /* <DEDUP_REMOVED lines=8> */
.L_x_3:
[----:B------:R-:W-:Y:S05]  /*02a0*/  BSYNC.RECONVERGENT B0 ;  /* 0x0000000000007941 */ /* 0x000fea0003800200 */
.L_x_2:
[----:B-1---5:R-:W-:Y:S01]  /*02b0*/  PRMT R4, R8, 0x8880, RZ ;  /* 0x0000888008047816 */ /* 0x022fe200000000ff */
[----:B------:R-:W-:Y:S03]  /*02c0*/  BSSY.RECONVERGENT B0, `(.L_x_4) ;  /* 0x0000007000007945 */ /* 0x000fe60003800200 */
[----:B------:R-:W-:-:S13]  /*02d0*/  ISETP.GE.AND P0, PT, R4, 0x7b, PT ;  /* 0x0000007b0400780c */ /* 0x000fda0003f06270 */
[----:B------:R-:W-:Y:S05]  /*02e0*/  @!P0 BRA `(.L_x_5) ;  /* 0x0000000000108947 */ /* 0x000fea0003800000 */
[----:B------:R-:W-:Y:S01]  /*02f0*/  LOP3.LUT R5, R8, 0xff, RZ, 0xc0, !PT ;  /* 0x000000ff08057812 */ /* 0x000fe200078ec0ff */
[----:B------:R-:W-:-:S04]  /*0300*/  IMAD.MOV.U32 R7, RZ, RZ, 0x1 ;  /* 0x00000001ff077424 */ /* 0x000fc800078e00ff */
[----:B0-----:R-:W-:-:S05]  /*0310*/  IMAD.WIDE.U32 R4, R5, 0x4, R2 ;  /* 0x0000000405047825 */ /* 0x001fca00078e0002 */
[----:B------:R1:W-:Y:S02]  /*0320*/  REDG.E.ADD.STRONG.GPU desc[UR6][R4.64+-0x168], R7 ;  /* 0xfffe98070400798e */ /* 0x0003e4000c12e106 */
.L_x_5:
[----:B------:R-:W-:Y:S05]  /*0330*/  BSYNC.RECONVERGENT B0 ;  /* 0x0000000000007941 */ /* 0x000fea0003800200 */
.L_x_4:
[----:B-1----:R-:W-:-:S04]  /*0340*/  IMAD.IADD R4, R9, 0x1, R0 ;  /* 0x0000000109047824 */ /* 0x002fc800078e0200 */
[--C-:B------:R-:W-:Y:S01]  /*0350*/  IMAD.MOV.U32 R0, RZ, RZ, R4.reuse ;  /* 0x000000ffff007224 */ /* 0x100fe200078e0004 */
[----:B------:R-:W-:Y:S02]  /*0360*/  ISETP.GE.U32.AND P0, PT, R4, UR10, PT ;  /* 0x0000000a04007c0c */ /* 0x000fe4000bf06070 */
[----:B------:R-:W-:-:S04]  /*0370*/  SHF.R.S32.HI R5, RZ, 0x1f, R4 ;  /* 0x0000001fff057819 */ /* 0x000fc80000011404 */
[----:B------:R-:W-:-:S13]  /*0380*/  ISETP.GE.AND.EX P0, PT, R5, UR11, PT, P0 ;  /* 0x0000000b05007c0c */ /* 0x000fda000bf06300 */
[----:B------:R-:W-:Y:S05]  /*0390*/  @!P0 BRA `(.L_x_6) ;  /* 0xfffffffc00608947 */ /* 0x000fea000383ffff */
[----:B------:R-:W-:Y:S05]  /*03a0*/  EXIT ;  /* 0x000000000000794d */ /* 0x000fea0003800000 */
.L_x_7:
[----:B------:R-:W-:-:S00]  /*03b0*/  BRA `(.L_x_7) ;  /* 0xfffffffc00fc7947 */ /* 0x000fc0000383ffff */
[----:B------:R-:W-:-:S00]  /*03c0*/  NOP ;  /* 0x0000000000007918 */ /* 0x000fc00000000000 */
        /* <DEDUP_REMOVED lines=11> */
.L_x_8:


//--------------------- .nv.shared.reserved.0     --------------------------
	.section	.nv.shared.reserved.0,"aw",@nobits
	.weak		__nv_reservedSMEM_offset_0_alias
	.size		__nv_reservedSMEM_offset_0_alias, 0, 64
	.other		__nv_reservedSMEM_offset_0_alias,@"STO_CUDA_RESERVED_SHARED STV_DEFAULT"
__nv_reservedSMEM_offset_0_alias:
	.zero		0
	.zero		64


//--------------------- .nv.constant0._Z12histo_kernelPhlPj --------------------------
	.section	.nv.constant0._Z12histo_kernelPhlPj,"a",@progbits
	.sectionflags	@""
	.align	4
.nv.constant0._Z12histo_kernelPhlPj:
	.zero		920


//--------------------- SYMBOLS --------------------------

	.type		.nv.reservedSmem.offset0,@object
	.size		.nv.reservedSmem.offset0,0x4
